//
// Generated by NVIDIA NVVM Compiler
//
// Compiler Build ID: CL-36424714
// Cuda compilation tools, release 13.0, V13.0.88
// Based on NVVM 20.0.0
//

.version 9.0
.target sm_100
.address_size 64

	// .globl	_Z3sumPfS_
// _ZZ3sumPfS_E5sData has been demoted

.visible .entry _Z3sumPfS_(
	.param .u64 .ptr .align 1 _Z3sumPfS__param_0,
	.param .u64 .ptr .align 1 _Z3sumPfS__param_1
)
{
	.reg .pred 	%p<6>;
	.reg .b32 	%r<5>;
	.reg .b32 	%f<15>;
	.reg .b64 	%rd<7>;
	// demoted variable
	.shared .align 4 .b8 _ZZ3sumPfS_E5sData[64];
	ld.param.u64 	%rd2, [_Z3sumPfS__param_0];
	ld.param.u64 	%rd1, [_Z3sumPfS__param_1];
	cvta.to.global.u64 	%rd3, %rd2;
	mov.u32 	%r1, %tid.x;
	mul.wide.u32 	%rd4, %r1, 4;
	add.s64 	%rd5, %rd3, %rd4;
	ld.global.f32 	%f1, [%rd5];
	shl.b32 	%r3, %r1, 2;
	mov.u32 	%r4, _ZZ3sumPfS_E5sData;
	add.s32 	%r2, %r4, %r3;
	st.shared.f32 	[%r2], %f1;
	bar.sync 	0;
	setp.gt.u32 	%p1, %r1, 7;
	@%p1 bra 	$L__BB0_2;
	ld.shared.f32 	%f2, [%r2];
	ld.shared.f32 	%f3, [%r2+32];
	add.f32 	%f4, %f2, %f3;
	st.shared.f32 	[%r2], %f4;
$L__BB0_2:
	bar.sync 	0;
	setp.gt.u32 	%p2, %r1, 3;
	@%p2 bra 	$L__BB0_4;
	ld.shared.f32 	%f5, [%r2];
	ld.shared.f32 	%f6, [%r2+16];
	add.f32 	%f7, %f5, %f6;
	st.shared.f32 	[%r2], %f7;
$L__BB0_4:
	bar.sync 	0;
	setp.gt.u32 	%p3, %r1, 1;
	@%p3 bra 	$L__BB0_6;
	ld.shared.f32 	%f8, [%r2];
	ld.shared.f32 	%f9, [%r2+8];
	add.f32 	%f10, %f8, %f9;
	st.shared.f32 	[%r2], %f10;
$L__BB0_6:
	bar.sync 	0;
	setp.ne.s32 	%p4, %r1, 0;
	@%p4 bra 	$L__BB0_8;
	ld.shared.f32 	%f11, [%r2];
	ld.shared.f32 	%f12, [_ZZ3sumPfS_E5sData+4];
	add.f32 	%f13, %f11, %f12;
	st.shared.f32 	[%r2], %f13;
$L__BB0_8:
	setp.ne.s32 	%p5, %r1, 0;
	bar.sync 	0;
	@%p5 bra 	$L__BB0_10;
	ld.shared.f32 	%f14, [_ZZ3sumPfS_E5sData];
	cvta.to.global.u64 	%rd6, %rd1;
	st.global.f32 	[%rd6], %f14;
$L__BB0_10:
	ret;

}


// ===== COMPILED SASS (sm_100) =====

	.target	sm_100

	.elftype	@"ET_EXEC"


//--------------------- .note.nv.tkinfo           --------------------------
	.section	.note.nv.tkinfo,"",@"SHT_NOTE"
	.sectionflags	@"SHF_NOTE_NV_TKINFO"
	.tkinfo
        /*0018*/ 	.word	0x00000002
        /*0030*/ 	.string	""
        /*0030*/ 	.string	"ptxas"
        /*0030*/ 	.string	"Cuda compilation tools, release 13.0, V13.0.88"
        /*0030*/ 	.string	"Build cuda_13.0.r13.0/compiler.36424714_0"
        /*0030*/ 	.string	"-arch sm_100 -m 64 "



//--------------------- .note.nv.cuinfo           --------------------------
	.section	.note.nv.cuinfo,"",@"SHT_NOTE"
	.sectionflags	@"SHF_NOTE_NV_CUINFO"
        /*0018*/ 	.short	0x0002
        /*001a*/ 	.short	0x0064
        /*001c*/ 	.short	0x0082
	.zero		2


//--------------------- .nv.info                  --------------------------
	.section	.nv.info,"",@"SHT_CUDA_INFO"
	.align	4


	//----- nvinfo : EIATTR_REGCOUNT
	.align		4
        /*0000*/ 	.byte	0x04, 0x2f
        /*0002*/ 	.short	(.L_1 - .L_0)
	.align		4
.L_0:
        /*0004*/ 	.word	index@(_Z3sumPfS_)
        /*0008*/ 	.word	0x0000000c


	//----- nvinfo : EIATTR_FRAME_SIZE
	.align		4
.L_1:
        /*000c*/ 	.byte	0x04, 0x11
        /*000e*/ 	.short	(.L_3 - .L_2)
	.align		4
.L_2:
        /*0010*/ 	.word	index@(_Z3sumPfS_)
        /*0014*/ 	.word	0x00000000


	//----- nvinfo : EIATTR_MIN_STACK_SIZE
	.align		4
.L_3:
        /*0018*/ 	.byte	0x04, 0x12
        /*001a*/ 	.short	(.L_5 - .L_4)
	.align		4
.L_4:
        /*001c*/ 	.word	index@(_Z3sumPfS_)
        /*0020*/ 	.word	0x00000000
.L_5:


//--------------------- .nv.compat                --------------------------
	.section	.nv.compat,"",@"SHT_CUDA_COMPAT_INFO"
	.align	4
        /*0000*/ 	.byte	0x02, 0x09, 0x00, 0x00, 0x02, 0x02, 0x01, 0x00, 0x02, 0x05, 0x05, 0x00, 0x03, 0x07, 0x01, 0x01
        /*0010*/ 	.byte	0x02, 0x03, 0x00, 0x00, 0x02, 0x06, 0x01, 0x00, 0x04, 0x0b, 0x08, 0x00, 0x09, 0x00, 0x00, 0x00
        /*0020*/ 	.byte	0x00, 0x00, 0x00, 0x00


//--------------------- .nv.info._Z3sumPfS_       --------------------------
	.section	.nv.info._Z3sumPfS_,"",@"SHT_CUDA_INFO"
	.sectionflags	@""
	.align	4


	//----- nvinfo : EIATTR_CUDA_API_VERSION
	.align		4
        /*0000*/ 	.byte	0x04, 0x37
        /*0002*/ 	.short	(.L_7 - .L_6)
.L_6:
        /*0004*/ 	.word	0x00000082


	//----- nvinfo : EIATTR_KPARAM_INFO
	.align		4
.L_7:
        /*0008*/ 	.byte	0x04, 0x17
        /*000a*/ 	.short	(.L_9 - .L_8)
.L_8:
        /*000c*/ 	.word	0x00000000
        /*0010*/ 	.short	0x0001
        /*0012*/ 	.short	0x0008
        /*0014*/ 	.byte	0x00, 0xf5, 0x21, 0x00


	//----- nvinfo : EIATTR_KPARAM_INFO
	.align		4
.L_9:
        /*0018*/ 	.byte	0x04, 0x17
        /*001a*/ 	.short	(.L_11 - .L_10)
.L_10:
        /*001c*/ 	.word	0x00000000
        /*0020*/ 	.short	0x0000
        /*0022*/ 	.short	0x0000
        /*0024*/ 	.byte	0x00, 0xf5, 0x21, 0x00


	//----- nvinfo : EIATTR_SPARSE_MMA_MASK
	.align		4
.L_11:
        /*0028*/ 	.byte	0x03, 0x50
        /*002a*/ 	.short	0x0000


	//----- nvinfo : EIATTR_MAXREG_COUNT
	.align		4
        /*002c*/ 	.byte	0x03, 0x1b
        /*002e*/ 	.short	0x00ff


	//----- nvinfo : EIATTR_NUM_BARRIERS
	.align		4
        /*0030*/ 	.byte	0x02, 0x4c
        /*0032*/ 	.byte	0x01
	.zero		1


	//----- nvinfo : EIATTR_MERCURY_ISA_VERSION
	.align		4
        /*0034*/ 	.byte	0x03, 0x5f
        /*0036*/ 	.short	0x0101


	//----- nvinfo : EIATTR_VRC_CTA_INIT_COUNT
	.align		4
        /*0038*/ 	.byte	0x02, 0x4a
	.zero		1
	.zero		1


	//----- nvinfo : EIATTR_EXIT_INSTR_OFFSETS
	.align		4
        /*003c*/ 	.byte	0x04, 0x1c
        /*003e*/ 	.short	(.L_13 - .L_12)


	//   ....[0]....
.L_12:
        /*0040*/ 	.word	0x00000240


	//   ....[1]....
        /*0044*/ 	.word	0x00000280


	//----- nvinfo : EIATTR_CBANK_PARAM_SIZE
	.align		4
.L_13:
        /*0048*/ 	.byte	0x03, 0x19
        /*004a*/ 	.short	0x0010


	//----- nvinfo : EIATTR_PARAM_CBANK
	.align		4
        /*004c*/ 	.byte	0x04, 0x0a
        /*004e*/ 	.short	(.L_15 - .L_14)
	.align		4
.L_14:
        /*0050*/ 	.word	index@(.nv.constant0._Z3sumPfS_)
        /*0054*/ 	.short	0x0380
        /*0056*/ 	.short	0x0010


	//----- nvinfo : EIATTR_SW_WAR
	.align		4
.L_15:
        /*0058*/ 	.byte	0x04, 0x36
        /*005a*/ 	.short	(.L_17 - .L_16)
.L_16:
        /*005c*/ 	.word	0x00000008
.L_17:


//--------------------- .nv.callgraph             --------------------------
	.section	.nv.callgraph,"",@"SHT_CUDA_CALLGRAPH"
	.align	4
	.sectionentsize	8
	.align		4
        /*0000*/ 	.word	0x00000000
	.align		4
        /*0004*/ 	.word	0xffffffff
	.align		4
        /*0008*/ 	.word	0x00000000
	.align		4
        /*000c*/ 	.word	0xfffffffe
	.align		4
        /*0010*/ 	.word	0x00000000
	.align		4
        /*0014*/ 	.word	0xfffffffd
	.align		4
        /*0018*/ 	.word	0x00000000
	.align		4
        /*001c*/ 	.word	0xfffffffc


//--------------------- .text._Z3sumPfS_          --------------------------
	.section	.text._Z3sumPfS_,"ax",@progbits
	.align	128
        .global         _Z3sumPfS_
        .type           _Z3sumPfS_,@function
        .size           _Z3sumPfS_,(.L_x_1 - _Z3sumPfS_)
        .other          _Z3sumPfS_,@"STO_CUDA_ENTRY STV_DEFAULT"
_Z3sumPfS_:
.text._Z3sumPfS_:
[----:B------:R-:W-:Y:S01]  /*0000*/  LDC R1, c[0x0][0x37c] ;  /* 0x0000df00ff017b82 */ /* 0x000fe20000000800 */
[----:B------:R-:W0:Y:S07]  /*0010*/  S2R R9, SR_TID.X ;  /* 0x0000000000097919 */ /* 0x000e2e0000002100 */
[----:B------:R-:W0:Y:S01]  /*0020*/  LDC.64 R2, c[0x0][0x380] ;  /* 0x0000e000ff027b82 */ /* 0x000e220000000a00 */
[----:B------:R-:W1:Y:S01]  /*0030*/  LDCU.64 UR6, c[0x0][0x358] ;  /* 0x00006b00ff0677ac */ /* 0x000e620008000a00 */
[----:B0-----:R-:W-:-:S06]  /*0040*/  IMAD.WIDE.U32 R2, R9, 0x4, R2 ;  /* 0x0000000409027825 */ /* 0x001fcc00078e0002 */
[----:B-1----:R-:W2:Y:S01]  /*0050*/  LDG.E R2, desc[UR6][R2.64] ;  /* 0x0000000602027981 */ /* 0x002ea2000c1e1900 */
[----:B------:R-:W0:Y:S01]  /*0060*/  S2UR UR5, SR_CgaCtaId ;  /* 0x00000000000579c3 */ /* 0x000e220000008800 */
[----:B------:R-:W-:Y:S01]  /*0070*/  UMOV UR4, 0x400 ;  /* 0x0000040000047882 */ /* 0x000fe20000000000 */
[C---:B------:R-:W-:Y:S02]  /*0080*/  ISETP.GT.U32.AND P1, PT, R9.reuse, 0x7, PT ;  /* 0x000000070900780c */ /* 0x040fe40003f24070 */
[----:B------:R-:W-:Y:S01]  /*0090*/  ISETP.GT.U32.AND P0, PT, R9, 0x3, PT ;  /* 0x000000030900780c */ /* 0x000fe20003f04070 */
[----:B0-----:R-:W-:-:S06]  /*00a0*/  ULEA UR4, UR5, UR4, 0x18 ;  /* 0x0000000405047291 */ /* 0x001fcc000f8ec0ff */
[----:B------:R-:W-:-:S05]  /*00b0*/  LEA R5, R9, UR4, 0x2 ;  /* 0x0000000409057c11 */ /* 0x000fca000f8e10ff */
[----:B--2---:R-:W-:Y:S01]  /*00c0*/  STS [R5], R2 ;  /* 0x0000000205007388 */ /* 0x004fe20000000800 */
[----:B------:R-:W-:Y:S06]  /*00d0*/  BAR.SYNC.DEFER_BLOCKING 0x0 ;  /* 0x0000000000007b1d */ /* 0x000fec0000010000 */
[----:B------:R-:W-:Y:S04]  /*00e0*/  @!P1 LDS R0, [R5] ;  /* 0x0000000005009984 */ /* 0x000fe80000000800 */
[----:B------:R-:W0:Y:S02]  /*00f0*/  @!P1 LDS R7, [R5+0x20] ;  /* 0x0000200005079984 */ /* 0x000e240000000800 */
[----:B0-----:R-:W-:-:S05]  /*0100*/  @!P1 FADD R0, R0, R7 ;  /* 0x0000000700009221 */ /* 0x001fca0000000000 */
[----:B------:R-:W-:Y:S01]  /*0110*/  @!P1 STS [R5], R0 ;  /* 0x0000000005009388 */ /* 0x000fe20000000800 */
[----:B------:R-:W-:Y:S01]  /*0120*/  BAR.SYNC.DEFER_BLOCKING 0x0 ;  /* 0x0000000000007b1d */ /* 0x000fe20000010000 */
[----:B------:R-:W-:-:S05]  /*0130*/  ISETP.GT.U32.AND P1, PT, R9, 0x1, PT ;  /* 0x000000010900780c */ /* 0x000fca0003f24070 */
[----:B------:R-:W-:Y:S04]  /*0140*/  @!P0 LDS R3, [R5] ;  /* 0x0000000005038984 */ /* 0x000fe80000000800 */
[----:B------:R-:W0:Y:S02]  /*0150*/  @!P0 LDS R4, [R5+0x10] ;  /* 0x0000100005048984 */ /* 0x000e240000000800 */
[----:B0-----:R-:W-:-:S05]  /*0160*/  @!P0 FADD R4, R3, R4 ;  /* 0x0000000403048221 */ /* 0x001fca0000000000 */
[----:B------:R-:W-:Y:S01]  /*0170*/  @!P0 STS [R5], R4 ;  /* 0x0000000405008388 */ /* 0x000fe20000000800 */
[----:B------:R-:W-:Y:S01]  /*0180*/  BAR.SYNC.DEFER_BLOCKING 0x0 ;  /* 0x0000000000007b1d */ /* 0x000fe20000010000 */
[----:B------:R-:W-:-:S05]  /*0190*/  ISETP.NE.AND P0, PT, R9, RZ, PT ;  /* 0x000000ff0900720c */ /* 0x000fca0003f05270 */
[----:B------:R-:W-:Y:S04]  /*01a0*/  @!P1 LDS R2, [R5] ;  /* 0x0000000005029984 */ /* 0x000fe80000000800 */
[----:B------:R-:W0:Y:S02]  /*01b0*/  @!P1 LDS R3, [R5+0x8] ;  /* 0x0000080005039984 */ /* 0x000e240000000800 */
[----:B0-----:R-:W-:-:S05]  /*01c0*/  @!P1 FADD R2, R2, R3 ;  /* 0x0000000302029221 */ /* 0x001fca0000000000 */
[----:B------:R-:W-:Y:S01]  /*01d0*/  @!P1 STS [R5], R2 ;  /* 0x0000000205009388 */ /* 0x000fe20000000800 */
[----:B------:R-:W-:Y:S06]  /*01e0*/  BAR.SYNC.DEFER_BLOCKING 0x0 ;  /* 0x0000000000007b1d */ /* 0x000fec0000010000 */
[----:B------:R-:W-:Y:S04]  /*01f0*/  @!P0 LDS R0, [R5] ;  /* 0x0000000005008984 */ /* 0x000fe80000000800 */
[----:B------:R-:W0:Y:S02]  /*0200*/  @!P0 LDS R3, [UR4+0x4] ;  /* 0x00000404ff038984 */ /* 0x000e240008000800 */
[----:B0-----:R-:W-:-:S05]  /*0210*/  @!P0 FADD R0, R0, R3 ;  /* 0x0000000300008221 */ /* 0x001fca0000000000 */
[----:B------:R0:W-:Y:S01]  /*0220*/  @!P0 STS [R5], R0 ;  /* 0x0000000005008388 */ /* 0x0001e20000000800 */
[----:B------:R-:W-:Y:S06]  /*0230*/  BAR.SYNC.DEFER_BLOCKING 0x0 ;  /* 0x0000000000007b1d */ /* 0x000fec0000010000 */
[----:B------:R-:W-:Y:S05]  /*0240*/  @P0 EXIT ;  /* 0x000000000000094d */ /* 0x000fea0003800000 */
[----:B0-----:R-:W0:Y:S01]  /*0250*/  LDS R5, [UR4] ;  /* 0x00000004ff057984 */ /* 0x001e220008000800 */
[----:B------:R-:W0:Y:S03]  /*0260*/  LDC.64 R2, c[0x0][0x388] ;  /* 0x0000e200ff027b82 */ /* 0x000e260000000a00 */
[----:B0-----:R-:W-:Y:S01]  /*0270*/  STG.E desc[UR6][R2.64], R5 ;  /* 0x0000000502007986 */ /* 0x001fe2000c101906 */
[----:B------:R-:W-:Y:S05]  /*0280*/  EXIT ;  /* 0x000000000000794d */ /* 0x000fea0003800000 */
.L_x_0:
[----:B------:R-:W-:-:S00]  /*0290*/  BRA `(.L_x_0) ;  /* 0xfffffffc00fc7947 */ /* 0x000fc0000383ffff */
[----:B------:R-:W-:-:S00]  /*02a0*/  NOP ;  /* 0x0000000000007918 */ /* 0x000fc00000000000 */
        /* <DEDUP_REMOVED lines=13> */
.L_x_1:


//--------------------- .nv.shared._Z3sumPfS_     --------------------------
	.section	.nv.shared._Z3sumPfS_,"aw",@nobits
	.sectionflags	@""
	.align	4
.nv.shared._Z3sumPfS_:
	.zero		1088


//--------------------- .nv.shared.reserved.0     --------------------------
	.section	.nv.shared.reserved.0,"aw",@nobits
	.weak		__nv_reservedSMEM_offset_0_alias
	.size		__nv_reservedSMEM_offset_0_alias, 0, 64
	.other		__nv_reservedSMEM_offset_0_alias,@"STO_CUDA_RESERVED_SHARED STV_DEFAULT"
__nv_reservedSMEM_offset_0_alias:
	.zero		0
	.zero		64


//--------------------- .nv.constant0._Z3sumPfS_  --------------------------
	.section	.nv.constant0._Z3sumPfS_,"a",@progbits
	.sectionflags	@""
	.align	4
.nv.constant0._Z3sumPfS_:
	.zero		912


//--------------------- SYMBOLS --------------------------

	.type		.nv.reservedSmem.offset0,@object
	.size		.nv.reservedSmem.offset0,0x4
	.type		.nv.reservedSmem.cap,@object
	.size		.nv.reservedSmem.cap,0x4
